//
// Generated by NVIDIA NVVM Compiler
//
// Compiler Build ID: CL-36424714
// Cuda compilation tools, release 13.0, V13.0.88
// Based on NVVM 20.0.0
//

.version 9.0
.target sm_100
.address_size 64

	// .globl	_Z30sgemm_global_memory_coalescingiiifPKfS0_fPf

.visible .entry _Z30sgemm_global_memory_coalescingiiifPKfS0_fPf(
	.param .u32 _Z30sgemm_global_memory_coalescingiiifPKfS0_fPf_param_0,
	.param .u32 _Z30sgemm_global_memory_coalescingiiifPKfS0_fPf_param_1,
	.param .u32 _Z30sgemm_global_memory_coalescingiiifPKfS0_fPf_param_2,
	.param .f32 _Z30sgemm_global_memory_coalescingiiifPKfS0_fPf_param_3,
	.param .u64 .ptr .align 1 _Z30sgemm_global_memory_coalescingiiifPKfS0_fPf_param_4,
	.param .u64 .ptr .align 1 _Z30sgemm_global_memory_coalescingiiifPKfS0_fPf_param_5,
	.param .f32 _Z30sgemm_global_memory_coalescingiiifPKfS0_fPf_param_6,
	.param .u64 .ptr .align 1 _Z30sgemm_global_memory_coalescingiiifPKfS0_fPf_param_7
)
{
	.reg .pred 	%p<13>;
	.reg .b32 	%r<94>;
	.reg .b32 	%f<73>;
	.reg .b64 	%rd<70>;

	ld.param.u32 	%r46, [_Z30sgemm_global_memory_coalescingiiifPKfS0_fPf_param_0];
	ld.param.u32 	%r47, [_Z30sgemm_global_memory_coalescingiiifPKfS0_fPf_param_1];
	ld.param.u32 	%r45, [_Z30sgemm_global_memory_coalescingiiifPKfS0_fPf_param_2];
	ld.param.f32 	%f13, [_Z30sgemm_global_memory_coalescingiiifPKfS0_fPf_param_3];
	ld.param.u64 	%rd4, [_Z30sgemm_global_memory_coalescingiiifPKfS0_fPf_param_4];
	ld.param.u64 	%rd5, [_Z30sgemm_global_memory_coalescingiiifPKfS0_fPf_param_5];
	ld.param.f32 	%f14, [_Z30sgemm_global_memory_coalescingiiifPKfS0_fPf_param_6];
	cvta.to.global.u64 	%rd1, %rd5;
	cvta.to.global.u64 	%rd2, %rd4;
	mov.u32 	%r48, %ctaid.x;
	mov.u32 	%r49, %ntid.x;
	mul.lo.s32 	%r1, %r48, %r49;
	mov.u32 	%r2, %tid.x;
	add.s32 	%r3, %r1, %r2;
	mov.u32 	%r50, %ctaid.y;
	mov.u32 	%r51, %ntid.y;
	mov.u32 	%r52, %tid.y;
	mad.lo.s32 	%r53, %r50, %r51, %r52;
	setp.ge.u32 	%p1, %r3, %r46;
	setp.ge.u32 	%p2, %r53, %r47;
	or.pred  	%p3, %p1, %p2;
	@%p3 bra 	$L__BB0_14;
	setp.lt.s32 	%p4, %r45, 1;
	mov.f32 	%f72, 0f00000000;
	@%p4 bra 	$L__BB0_13;
	mul.lo.s32 	%r5, %r45, %r53;
	and.b32  	%r6, %r45, 7;
	setp.lt.u32 	%p5, %r45, 8;
	mov.f32 	%f72, 0f00000000;
	mov.b32 	%r92, 0;
	@%p5 bra 	$L__BB0_5;
	and.b32  	%r92, %r45, 2147483640;
	neg.s32 	%r90, %r92;
	add.s32 	%r55, %r2, %r47;
	add.s32 	%r89, %r55, %r1;
	shl.b32 	%r10, %r47, 3;
	shl.b32 	%r56, %r47, 1;
	add.s32 	%r88, %r3, %r56;
	mad.lo.s32 	%r87, %r47, 3, %r3;
	shl.b32 	%r57, %r47, 2;
	add.s32 	%r86, %r3, %r57;
	mad.lo.s32 	%r85, %r47, 5, %r3;
	mad.lo.s32 	%r84, %r47, 6, %r3;
	mad.lo.s32 	%r83, %r47, 7, %r3;
	add.s32 	%r81, %r5, 3;
	mov.f32 	%f72, 0f00000000;
	mov.u32 	%r82, %r3;
$L__BB0_4:
	.pragma "nounroll";
	add.s32 	%r58, %r81, -3;
	mul.wide.u32 	%rd6, %r58, 4;
	add.s64 	%rd7, %rd2, %rd6;
	ld.global.f32 	%f19, [%rd7];
	mul.wide.u32 	%rd8, %r82, 4;
	add.s64 	%rd9, %rd1, %rd8;
	ld.global.f32 	%f20, [%rd9];
	fma.rn.f32 	%f21, %f19, %f20, %f72;
	add.s32 	%r59, %r81, -2;
	mul.wide.u32 	%rd10, %r59, 4;
	add.s64 	%rd11, %rd2, %rd10;
	ld.global.f32 	%f22, [%rd11];
	mul.wide.u32 	%rd12, %r89, 4;
	add.s64 	%rd13, %rd1, %rd12;
	ld.global.f32 	%f23, [%rd13];
	fma.rn.f32 	%f24, %f22, %f23, %f21;
	add.s32 	%r60, %r81, -1;
	mul.wide.u32 	%rd14, %r60, 4;
	add.s64 	%rd15, %rd2, %rd14;
	ld.global.f32 	%f25, [%rd15];
	mul.wide.u32 	%rd16, %r88, 4;
	add.s64 	%rd17, %rd1, %rd16;
	ld.global.f32 	%f26, [%rd17];
	fma.rn.f32 	%f27, %f25, %f26, %f24;
	add.s32 	%r61, %r81, 4;
	mul.wide.u32 	%rd18, %r81, 4;
	add.s64 	%rd19, %rd2, %rd18;
	ld.global.f32 	%f28, [%rd19];
	mul.wide.u32 	%rd20, %r87, 4;
	add.s64 	%rd21, %rd1, %rd20;
	ld.global.f32 	%f29, [%rd21];
	fma.rn.f32 	%f30, %f28, %f29, %f27;
	add.s32 	%r62, %r81, 1;
	mul.wide.u32 	%rd22, %r62, 4;
	add.s64 	%rd23, %rd2, %rd22;
	ld.global.f32 	%f31, [%rd23];
	mul.wide.u32 	%rd24, %r86, 4;
	add.s64 	%rd25, %rd1, %rd24;
	ld.global.f32 	%f32, [%rd25];
	fma.rn.f32 	%f33, %f31, %f32, %f30;
	add.s32 	%r63, %r81, 2;
	mul.wide.u32 	%rd26, %r63, 4;
	add.s64 	%rd27, %rd2, %rd26;
	ld.global.f32 	%f34, [%rd27];
	mul.wide.u32 	%rd28, %r85, 4;
	add.s64 	%rd29, %rd1, %rd28;
	ld.global.f32 	%f35, [%rd29];
	fma.rn.f32 	%f36, %f34, %f35, %f33;
	add.s32 	%r64, %r81, 3;
	mul.wide.u32 	%rd30, %r64, 4;
	add.s64 	%rd31, %rd2, %rd30;
	ld.global.f32 	%f37, [%rd31];
	mul.wide.u32 	%rd32, %r84, 4;
	add.s64 	%rd33, %rd1, %rd32;
	ld.global.f32 	%f38, [%rd33];
	fma.rn.f32 	%f39, %f37, %f38, %f36;
	mul.wide.u32 	%rd34, %r61, 4;
	add.s64 	%rd35, %rd2, %rd34;
	ld.global.f32 	%f40, [%rd35];
	mul.wide.u32 	%rd36, %r83, 4;
	add.s64 	%rd37, %rd1, %rd36;
	ld.global.f32 	%f41, [%rd37];
	fma.rn.f32 	%f72, %f40, %f41, %f39;
	add.s32 	%r90, %r90, 8;
	add.s32 	%r89, %r89, %r10;
	add.s32 	%r88, %r88, %r10;
	add.s32 	%r87, %r87, %r10;
	add.s32 	%r86, %r86, %r10;
	add.s32 	%r85, %r85, %r10;
	add.s32 	%r84, %r84, %r10;
	add.s32 	%r83, %r83, %r10;
	add.s32 	%r82, %r82, %r10;
	add.s32 	%r81, %r81, 8;
	setp.ne.s32 	%p6, %r90, 0;
	@%p6 bra 	$L__BB0_4;
$L__BB0_5:
	setp.eq.s32 	%p7, %r6, 0;
	@%p7 bra 	$L__BB0_13;
	and.b32  	%r39, %r45, 3;
	setp.lt.u32 	%p8, %r6, 4;
	@%p8 bra 	$L__BB0_8;
	add.s32 	%r65, %r92, %r5;
	mul.wide.u32 	%rd38, %r65, 4;
	add.s64 	%rd39, %rd2, %rd38;
	ld.global.f32 	%f43, [%rd39];
	mad.lo.s32 	%r66, %r92, %r47, %r3;
	mul.wide.u32 	%rd40, %r66, 4;
	add.s64 	%rd41, %rd1, %rd40;
	ld.global.f32 	%f44, [%rd41];
	fma.rn.f32 	%f45, %f43, %f44, %f72;
	add.s32 	%r67, %r65, 1;
	mul.wide.u32 	%rd42, %r67, 4;
	add.s64 	%rd43, %rd2, %rd42;
	ld.global.f32 	%f46, [%rd43];
	add.s32 	%r68, %r66, %r47;
	mul.wide.u32 	%rd44, %r68, 4;
	add.s64 	%rd45, %rd1, %rd44;
	ld.global.f32 	%f47, [%rd45];
	fma.rn.f32 	%f48, %f46, %f47, %f45;
	add.s32 	%r69, %r65, 2;
	mul.wide.u32 	%rd46, %r69, 4;
	add.s64 	%rd47, %rd2, %rd46;
	ld.global.f32 	%f49, [%rd47];
	add.s32 	%r70, %r68, %r47;
	mul.wide.u32 	%rd48, %r70, 4;
	add.s64 	%rd49, %rd1, %rd48;
	ld.global.f32 	%f50, [%rd49];
	fma.rn.f32 	%f51, %f49, %f50, %f48;
	add.s32 	%r71, %r65, 3;
	mul.wide.u32 	%rd50, %r71, 4;
	add.s64 	%rd51, %rd2, %rd50;
	ld.global.f32 	%f52, [%rd51];
	add.s32 	%r72, %r70, %r47;
	mul.wide.u32 	%rd52, %r72, 4;
	add.s64 	%rd53, %rd1, %rd52;
	ld.global.f32 	%f53, [%rd53];
	fma.rn.f32 	%f72, %f52, %f53, %f51;
	add.s32 	%r92, %r92, 4;
$L__BB0_8:
	setp.eq.s32 	%p9, %r39, 0;
	@%p9 bra 	$L__BB0_13;
	setp.eq.s32 	%p10, %r39, 1;
	@%p10 bra 	$L__BB0_11;
	add.s32 	%r73, %r92, %r5;
	mul.wide.u32 	%rd54, %r73, 4;
	add.s64 	%rd55, %rd2, %rd54;
	ld.global.f32 	%f55, [%rd55];
	mad.lo.s32 	%r74, %r92, %r47, %r3;
	mul.wide.u32 	%rd56, %r74, 4;
	add.s64 	%rd57, %rd1, %rd56;
	ld.global.f32 	%f56, [%rd57];
	fma.rn.f32 	%f57, %f55, %f56, %f72;
	add.s32 	%r75, %r73, 1;
	mul.wide.u32 	%rd58, %r75, 4;
	add.s64 	%rd59, %rd2, %rd58;
	ld.global.f32 	%f58, [%rd59];
	add.s32 	%r76, %r74, %r47;
	mul.wide.u32 	%rd60, %r76, 4;
	add.s64 	%rd61, %rd1, %rd60;
	ld.global.f32 	%f59, [%rd61];
	fma.rn.f32 	%f72, %f58, %f59, %f57;
	add.s32 	%r92, %r92, 2;
$L__BB0_11:
	and.b32  	%r77, %r45, 1;
	setp.eq.b32 	%p11, %r77, 1;
	not.pred 	%p12, %p11;
	@%p12 bra 	$L__BB0_13;
	add.s32 	%r78, %r92, %r5;
	mul.wide.u32 	%rd62, %r78, 4;
	add.s64 	%rd63, %rd2, %rd62;
	ld.global.f32 	%f60, [%rd63];
	mad.lo.s32 	%r79, %r92, %r47, %r3;
	mul.wide.u32 	%rd64, %r79, 4;
	add.s64 	%rd65, %rd1, %rd64;
	ld.global.f32 	%f61, [%rd65];
	fma.rn.f32 	%f72, %f60, %f61, %f72;
$L__BB0_13:
	ld.param.u64 	%rd69, [_Z30sgemm_global_memory_coalescingiiifPKfS0_fPf_param_7];
	mad.lo.s32 	%r80, %r47, %r53, %r3;
	cvta.to.global.u64 	%rd66, %rd69;
	mul.wide.u32 	%rd67, %r80, 4;
	add.s64 	%rd68, %rd66, %rd67;
	ld.global.f32 	%f62, [%rd68];
	mul.f32 	%f63, %f14, %f62;
	fma.rn.f32 	%f64, %f13, %f72, %f63;
	st.global.f32 	[%rd68], %f64;
$L__BB0_14:
	ret;

}


// ===== COMPILED SASS (sm_100) =====

	.target	sm_100

	.elftype	@"ET_EXEC"


//--------------------- .note.nv.tkinfo           --------------------------
	.section	.note.nv.tkinfo,"",@"SHT_NOTE"
	.sectionflags	@"SHF_NOTE_NV_TKINFO"
	.tkinfo
        /*0018*/ 	.word	0x00000002
        /*0030*/ 	.string	""
        /*0030*/ 	.string	"ptxas"
        /*0030*/ 	.string	"Cuda compilation tools, release 13.0, V13.0.88"
        /*0030*/ 	.string	"Build cuda_13.0.r13.0/compiler.36424714_0"
        /*0030*/ 	.string	"-arch sm_100 -m 64 "



//--------------------- .note.nv.cuinfo           --------------------------
	.section	.note.nv.cuinfo,"",@"SHT_NOTE"
	.sectionflags	@"SHF_NOTE_NV_CUINFO"
        /*0018*/ 	.short	0x0002
        /*001a*/ 	.short	0x0064
        /*001c*/ 	.short	0x0082
	.zero		2


//--------------------- .nv.info                  --------------------------
	.section	.nv.info,"",@"SHT_CUDA_INFO"
	.align	4


	//----- nvinfo : EIATTR_REGCOUNT
	.align		4
        /*0000*/ 	.byte	0x04, 0x2f
        /*0002*/ 	.short	(.L_1 - .L_0)
	.align		4
.L_0:
        /*0004*/ 	.word	index@(_Z30sgemm_global_memory_coalescingiiifPKfS0_fPf)
        /*0008*/ 	.word	0x00000020


	//----- nvinfo : EIATTR_FRAME_SIZE
	.align		4
.L_1:
        /*000c*/ 	.byte	0x04, 0x11
        /*000e*/ 	.short	(.L_3 - .L_2)
	.align		4
.L_2:
        /*0010*/ 	.word	index@(_Z30sgemm_global_memory_coalescingiiifPKfS0_fPf)
        /*0014*/ 	.word	0x00000000


	//----- nvinfo : EIATTR_MIN_STACK_SIZE
	.align		4
.L_3:
        /*0018*/ 	.byte	0x04, 0x12
        /*001a*/ 	.short	(.L_5 - .L_4)
	.align		4
.L_4:
        /*001c*/ 	.word	index@(_Z30sgemm_global_memory_coalescingiiifPKfS0_fPf)
        /*0020*/ 	.word	0x00000000
.L_5:


//--------------------- .nv.compat                --------------------------
	.section	.nv.compat,"",@"SHT_CUDA_COMPAT_INFO"
	.align	4
        /*0000*/ 	.byte	0x02, 0x09, 0x00, 0x00, 0x02, 0x02, 0x01, 0x00, 0x02, 0x05, 0x05, 0x00, 0x03, 0x07, 0x01, 0x01
        /*0010*/ 	.byte	0x02, 0x03, 0x00, 0x00, 0x02, 0x06, 0x01, 0x00, 0x04, 0x0b, 0x08, 0x00, 0x09, 0x00, 0x00, 0x00
        /*0020*/ 	.byte	0x00, 0x00, 0x00, 0x00


//--------------------- .nv.info._Z30sgemm_global_memory_coalescingiiifPKfS0_fPf --------------------------
	.section	.nv.info._Z30sgemm_global_memory_coalescingiiifPKfS0_fPf,"",@"SHT_CUDA_INFO"
	.sectionflags	@""
	.align	4


	//----- nvinfo : EIATTR_CUDA_API_VERSION
	.align		4
        /*0000*/ 	.byte	0x04, 0x37
        /*0002*/ 	.short	(.L_7 - .L_6)
.L_6:
        /*0004*/ 	.word	0x00000082


	//----- nvinfo : EIATTR_KPARAM_INFO
	.align		4
.L_7:
        /*0008*/ 	.byte	0x04, 0x17
        /*000a*/ 	.short	(.L_9 - .L_8)
.L_8:
        /*000c*/ 	.word	0x00000000
        /*0010*/ 	.short	0x0007
        /*0012*/ 	.short	0x0028
        /*0014*/ 	.byte	0x00, 0xf5, 0x21, 0x00


	//----- nvinfo : EIATTR_KPARAM_INFO
	.align		4
.L_9:
        /*0018*/ 	.byte	0x04, 0x17
        /*001a*/ 	.short	(.L_11 - .L_10)
.L_10:
        /*001c*/ 	.word	0x00000000
        /*0020*/ 	.short	0x0006
        /*0022*/ 	.short	0x0020
        /*0024*/ 	.byte	0x00, 0xf0, 0x11, 0x00


	//----- nvinfo : EIATTR_KPARAM_INFO
	.align		4
.L_11:
        /*0028*/ 	.byte	0x04, 0x17
        /*002a*/ 	.short	(.L_13 - .L_12)
.L_12:
        /*002c*/ 	.word	0x00000000
        /*0030*/ 	.short	0x0005
        /*0032*/ 	.short	0x0018
        /*0034*/ 	.byte	0x00, 0xf5, 0x21, 0x00


	//----- nvinfo : EIATTR_KPARAM_INFO
	.align		4
.L_13:
        /*0038*/ 	.byte	0x04, 0x17
        /*003a*/ 	.short	(.L_15 - .L_14)
.L_14:
        /*003c*/ 	.word	0x00000000
        /*0040*/ 	.short	0x0004
        /*0042*/ 	.short	0x0010
        /*0044*/ 	.byte	0x00, 0xf5, 0x21, 0x00


	//----- nvinfo : EIATTR_KPARAM_INFO
	.align		4
.L_15:
        /*0048*/ 	.byte	0x04, 0x17
        /*004a*/ 	.short	(.L_17 - .L_16)
.L_16:
        /*004c*/ 	.word	0x00000000
        /*0050*/ 	.short	0x0003
        /*0052*/ 	.short	0x000c
        /*0054*/ 	.byte	0x00, 0xf0, 0x11, 0x00


	//----- nvinfo : EIATTR_KPARAM_INFO
	.align		4
.L_17:
        /*0058*/ 	.byte	0x04, 0x17
        /*005a*/ 	.short	(.L_19 - .L_18)
.L_18:
        /*005c*/ 	.word	0x00000000
        /*0060*/ 	.short	0x0002
        /*0062*/ 	.short	0x0008
        /*0064*/ 	.byte	0x00, 0xf0, 0x11, 0x00


	//----- nvinfo : EIATTR_KPARAM_INFO
	.align		4
.L_19:
        /*0068*/ 	.byte	0x04, 0x17
        /*006a*/ 	.short	(.L_21 - .L_20)
.L_20:
        /*006c*/ 	.word	0x00000000
        /*0070*/ 	.short	0x0001
        /*0072*/ 	.short	0x0004
        /*0074*/ 	.byte	0x00, 0xf0, 0x11, 0x00


	//----- nvinfo : EIATTR_KPARAM_INFO
	.align		4
.L_21:
        /*0078*/ 	.byte	0x04, 0x17
        /*007a*/ 	.short	(.L_23 - .L_22)
.L_22:
        /*007c*/ 	.word	0x00000000
        /*0080*/ 	.short	0x0000
        /*0082*/ 	.short	0x0000
        /*0084*/ 	.byte	0x00, 0xf0, 0x11, 0x00


	//----- nvinfo : EIATTR_SPARSE_MMA_MASK
	.align		4
.L_23:
        /*0088*/ 	.byte	0x03, 0x50
        /*008a*/ 	.short	0x0000


	//----- nvinfo : EIATTR_MAXREG_COUNT
	.align		4
        /*008c*/ 	.byte	0x03, 0x1b
        /*008e*/ 	.short	0x00ff


	//----- nvinfo : EIATTR_MERCURY_ISA_VERSION
	.align		4
        /*0090*/ 	.byte	0x03, 0x5f
        /*0092*/ 	.short	0x0101


	//----- nvinfo : EIATTR_VRC_CTA_INIT_COUNT
	.align		4
        /*0094*/ 	.byte	0x02, 0x4a
	.zero		1
	.zero		1


	//----- nvinfo : EIATTR_EXIT_INSTR_OFFSETS
	.align		4
        /*0098*/ 	.byte	0x04, 0x1c
        /*009a*/ 	.short	(.L_25 - .L_24)


	//   ....[0]....
.L_24:
        /*009c*/ 	.word	0x000000d0


	//   ....[1]....
        /*00a0*/ 	.word	0x00000ad0


	//----- nvinfo : EIATTR_CBANK_PARAM_SIZE
	.align		4
.L_25:
        /*00a4*/ 	.byte	0x03, 0x19
        /*00a6*/ 	.short	0x0030


	//----- nvinfo : EIATTR_PARAM_CBANK
	.align		4
        /*00a8*/ 	.byte	0x04, 0x0a
        /*00aa*/ 	.short	(.L_27 - .L_26)
	.align		4
.L_26:
        /*00ac*/ 	.word	index@(.nv.constant0._Z30sgemm_global_memory_coalescingiiifPKfS0_fPf)
        /*00b0*/ 	.short	0x0380
        /*00b2*/ 	.short	0x0030


	//----- nvinfo : EIATTR_SW_WAR
	.align		4
.L_27:
        /*00b4*/ 	.byte	0x04, 0x36
        /*00b6*/ 	.short	(.L_29 - .L_28)
.L_28:
        /*00b8*/ 	.word	0x00000008
.L_29:


//--------------------- .nv.callgraph             --------------------------
	.section	.nv.callgraph,"",@"SHT_CUDA_CALLGRAPH"
	.align	4
	.sectionentsize	8
	.align		4
        /*0000*/ 	.word	0x00000000
	.align		4
        /*0004*/ 	.word	0xffffffff
	.align		4
        /*0008*/ 	.word	0x00000000
	.align		4
        /*000c*/ 	.word	0xfffffffe
	.align		4
        /*0010*/ 	.word	0x00000000
	.align		4
        /*0014*/ 	.word	0xfffffffd
	.align		4
        /*0018*/ 	.word	0x00000000
	.align		4
        /*001c*/ 	.word	0xfffffffc


//--------------------- .text._Z30sgemm_global_memory_coalescingiiifPKfS0_fPf --------------------------
	.section	.text._Z30sgemm_global_memory_coalescingiiifPKfS0_fPf,"ax",@progbits
	.align	128
        .global         _Z30sgemm_global_memory_coalescingiiifPKfS0_fPf
        .type           _Z30sgemm_global_memory_coalescingiiifPKfS0_fPf,@function
        .size           _Z30sgemm_global_memory_coalescingiiifPKfS0_fPf,(.L_x_5 - _Z30sgemm_global_memory_coalescingiiifPKfS0_fPf)
        .other          _Z30sgemm_global_memory_coalescingiiifPKfS0_fPf,@"STO_CUDA_ENTRY STV_DEFAULT"
_Z30sgemm_global_memory_coalescingiiifPKfS0_fPf:
.text._Z30sgemm_global_memory_coalescingiiifPKfS0_fPf:
[----:B------:R-:W-:Y:S01]  /*0000*/  LDC R1, c[0x0][0x37c] ;  /* 0x0000df00ff017b82 */ /* 0x000fe20000000800 */
[----:B------:R-:W0:Y:S07]  /*0010*/  S2R R3, SR_TID.Y ;  /* 0x0000000000037919 */ /* 0x000e2e0000002200 */
[----:B------:R-:W1:Y:S01]  /*0020*/  S2UR UR4, SR_CTAID.X ;  /* 0x00000000000479c3 */ /* 0x000e620000002500 */
[----:B------:R-:W1:Y:S01]  /*0030*/  LDCU UR5, c[0x0][0x360] ;  /* 0x00006c00ff0577ac */ /* 0x000e620008000800 */
[----:B------:R-:W2:Y:S06]  /*0040*/  S2R R8, SR_TID.X ;  /* 0x0000000000087919 */ /* 0x000eac0000002100 */
[----:B------:R-:W0:Y:S08]  /*0050*/  S2UR UR6, SR_CTAID.Y ;  /* 0x00000000000679c3 */ /* 0x000e300000002600 */
[----:B------:R-:W0:Y:S08]  /*0060*/  LDC R0, c[0x0][0x364] ;  /* 0x0000d900ff007b82 */ /* 0x000e300000000800 */
[----:B------:R-:W3:Y:S01]  /*0070*/  LDC.64 R4, c[0x0][0x380] ;  /* 0x0000e000ff047b82 */ /* 0x000ee20000000a00 */
[----:B-1----:R-:W-:-:S06]  /*0080*/  UIMAD UR4, UR4, UR5, URZ ;  /* 0x00000005040472a4 */ /* 0x002fcc000f8e02ff */
[----:B--2---:R-:W-:Y:S01]  /*0090*/  IADD3 R2, PT, PT, R8, UR4, RZ ;  /* 0x0000000408027c10 */ /* 0x004fe2000fffe0ff */
[----:B0-----:R-:W-:-:S05]  /*00a0*/  IMAD R0, R0, UR6, R3 ;  /* 0x0000000600007c24 */ /* 0x001fca000f8e0203 */
[----:B---3--:R-:W-:-:S04]  /*00b0*/  ISETP.GE.U32.AND P0, PT, R0, R5, PT ;  /* 0x000000050000720c */ /* 0x008fc80003f06070 */
[----:B------:R-:W-:-:S13]  /*00c0*/  ISETP.GE.U32.OR P0, PT, R2, R4, P0 ;  /* 0x000000040200720c */ /* 0x000fda0000706470 */
[----:B------:R-:W-:Y:S05]  /*00d0*/  @P0 EXIT ;  /* 0x000000000000094d */ /* 0x000fea0003800000 */
[----:B------:R-:W0:Y:S01]  /*00e0*/  LDC R3, c[0x0][0x388] ;  /* 0x0000e200ff037b82 */ /* 0x000e220000000800 */
[----:B------:R-:W1:Y:S01]  /*00f0*/  LDCU.64 UR6, c[0x0][0x358] ;  /* 0x00006b00ff0677ac */ /* 0x000e620008000a00 */
[----:B------:R-:W-:Y:S01]  /*0100*/  HFMA2 R25, -RZ, RZ, 0, 0 ;  /* 0x00000000ff197431 */ /* 0x000fe200000001ff */
[----:B0-----:R-:W-:-:S13]  /*0110*/  ISETP.GE.AND P0, PT, R3, 0x1, PT ;  /* 0x000000010300780c */ /* 0x001fda0003f06270 */
[----:B-1----:R-:W-:Y:S05]  /*0120*/  @!P0 BRA `(.L_x_0) ;  /* 0x0000000800448947 */ /* 0x002fea0003800000 */
[C---:B------:R-:W-:Y:S02]  /*0130*/  ISETP.GE.U32.AND P1, PT, R3.reuse, 0x8, PT ;  /* 0x000000080300780c */ /* 0x040fe40003f26070 */
[----:B------:R-:W-:Y:S02]  /*0140*/  LOP3.LUT R6, R3, 0x7, RZ, 0xc0, !PT ;  /* 0x0000000703067812 */ /* 0x000fe400078ec0ff */
[----:B------:R-:W-:Y:S02]  /*0150*/  MOV R25, RZ ;  /* 0x000000ff00197202 */ /* 0x000fe40000000f00 */
[----:B------:R-:W-:Y:S02]  /*0160*/  ISETP.NE.AND P0, PT, R6, RZ, PT ;  /* 0x000000ff0600720c */ /* 0x000fe40003f05270 */
[----:B------:R-:W-:-:S05]  /*0170*/  MOV R7, RZ ;  /* 0x000000ff00077202 */ /* 0x000fca0000000f00 */
[----:B------:R-:W-:Y:S06]  /*0180*/  @!P1 BRA `(.L_x_1) ;  /* 0x0000000400249947 */ /* 0x000fec0003800000 */
[----:B------:R-:W-:Y:S01]  /*0190*/  LOP3.LUT R7, R3, 0x7ffffff8, RZ, 0xc0, !PT ;  /* 0x7ffffff803077812 */ /* 0x000fe200078ec0ff */
[C---:B------:R-:W-:Y:S01]  /*01a0*/  IMAD R10, R5.reuse, 0x3, R2 ;  /* 0x00000003050a7824 */ /* 0x040fe200078e0202 */
[C---:B------:R-:W-:Y:S01]  /*01b0*/  IADD3 R4, PT, PT, R5.reuse, UR4, R8 ;  /* 0x0000000405047c10 */ /* 0x040fe2000fffe008 */
[C-C-:B------:R-:W-:Y:S01]  /*01c0*/  IMAD R14, R5.reuse, 0x5, R2.reuse ;  /* 0x00000005050e7824 */ /* 0x140fe200078e0202 */
[CC--:B------:R-:W-:Y:S01]  /*01d0*/  LEA R8, R5.reuse, R2.reuse, 0x1 ;  /* 0x0000000205087211 */ /* 0x0c0fe200078e08ff */
[C-C-:B------:R-:W-:Y:S01]  /*01e0*/  IMAD R9, R5.reuse, 0x6, R2.reuse ;  /* 0x0000000605097824 */ /* 0x140fe200078e0202 */
[CC--:B------:R-:W-:Y:S01]  /*01f0*/  LEA R12, R5.reuse, R2.reuse, 0x2 ;  /* 0x00000002050c7211 */ /* 0x0c0fe200078e10ff */
[----:B------:R-:W-:Y:S01]  /*0200*/  IMAD R11, R5, 0x7, R2 ;  /* 0x00000007050b7824 */ /* 0x000fe200078e0202 */
[----:B------:R-:W-:Y:S01]  /*0210*/  MOV R25, RZ ;  /* 0x000000ff00197202 */ /* 0x000fe20000000f00 */
[----:B------:R-:W-:Y:S01]  /*0220*/  IMAD R15, R0, R3, 0x3 ;  /* 0x00000003000f7424 */ /* 0x000fe200078e0203 */
[----:B------:R-:W-:-:S02]  /*0230*/  MOV R13, R2 ;  /* 0x00000002000d7202 */ /* 0x000fc40000000f00 */
[----:B------:R-:W-:-:S07]  /*0240*/  IADD3 R24, PT, PT, -R7, RZ, RZ ;  /* 0x000000ff07187210 */ /* 0x000fce0007ffe1ff */
.L_x_2:
[----:B------:R-:W0:Y:S01]  /*0250*/  LDC.64 R20, c[0x0][0x390] ;  /* 0x0000e400ff147b82 */ /* 0x000e220000000a00 */
[----:B------:R-:W-:-:S07]  /*0260*/  IADD3 R23, PT, PT, R15, -0x3, RZ ;  /* 0xfffffffd0f177810 */ /* 0x000fce0007ffe0ff */
[----:B------:R-:W1:Y:S01]  /*0270*/  LDC.64 R16, c[0x0][0x398] ;  /* 0x0000e600ff107b82 */ /* 0x000e620000000a00 */
[----:B0-----:R-:W-:-:S06]  /*0280*/  IMAD.WIDE.U32 R22, R23, 0x4, R20 ;  /* 0x0000000417167825 */ /* 0x001fcc00078e0014 */
[----:B------:R-:W2:Y:S01]  /*0290*/  LDG.E R22, desc[UR6][R22.64] ;  /* 0x0000000616167981 */ /* 0x000ea2000c1e1900 */
[----:B-1----:R-:W-:-:S06]  /*02a0*/  IMAD.WIDE.U32 R18, R13, 0x4, R16 ;  /* 0x000000040d127825 */ /* 0x002fcc00078e0010 */
[----:B------:R-:W2:Y:S01]  /*02b0*/  LDG.E R18, desc[UR6][R18.64] ;  /* 0x0000000612127981 */ /* 0x000ea2000c1e1900 */
[----:B------:R-:W-:Y:S01]  /*02c0*/  IADD3 R27, PT, PT, R15, -0x2, RZ ;  /* 0xfffffffe0f1b7810 */ /* 0x000fe20007ffe0ff */
[----:B------:R-:W-:-:S06]  /*02d0*/  IMAD.WIDE.U32 R28, R4, 0x4, R16 ;  /* 0x00000004041c7825 */ /* 0x000fcc00078e0010 */
[----:B------:R-:W3:Y:S01]  /*02e0*/  LDG.E R28, desc[UR6][R28.64] ;  /* 0x000000061c1c7981 */ /* 0x000ee2000c1e1900 */
[----:B--2---:R-:W-:Y:S01]  /*02f0*/  FFMA R25, R22, R18, R25 ;  /* 0x0000001216197223 */ /* 0x004fe20000000019 */
[----:B------:R-:W-:Y:S01]  /*0300*/  IMAD.WIDE.U32 R22, R27, 0x4, R20 ;  /* 0x000000041b167825 */ /* 0x000fe200078e0014 */
[----:B------:R-:W-:-:S05]  /*0310*/  IADD3 R27, PT, PT, R15, -0x1, RZ ;  /* 0xffffffff0f1b7810 */ /* 0x000fca0007ffe0ff */
[----:B------:R-:W-:Y:S01]  /*0320*/  IMAD.WIDE.U32 R26, R27, 0x4, R20 ;  /* 0x000000041b1a7825 */ /* 0x000fe200078e0014 */
[----:B------:R-:W3:Y:S04]  /*0330*/  LDG.E R22, desc[UR6][R22.64] ;  /* 0x0000000616167981 */ /* 0x000ee8000c1e1900 */
[----:B------:R0:W2:Y:S02]  /*0340*/  LDG.E R18, desc[UR6][R26.64] ;  /* 0x000000061a127981 */ /* 0x0000a4000c1e1900 */
[----:B0-----:R-:W-:-:S05]  /*0350*/  IMAD.WIDE.U32 R26, R8, 0x4, R16 ;  /* 0x00000004081a7825 */ /* 0x001fca00078e0010 */
[----:B------:R-:W2:Y:S01]  /*0360*/  LDG.E R19, desc[UR6][R26.64] ;  /* 0x000000061a137981 */ /* 0x000ea2000c1e1900 */
[----:B------:R-:W-:Y:S01]  /*0370*/  IADD3 R23, PT, PT, R15, 0x1, RZ ;  /* 0x000000010f177810 */ /* 0x000fe20007ffe0ff */
[----:B---3--:R-:W-:-:S04]  /*0380*/  FFMA R25, R22, R28, R25 ;  /* 0x0000001c16197223 */ /* 0x008fc80000000019 */
[----:B--2---:R-:W-:Y:S01]  /*0390*/  FFMA R25, R18, R19, R25 ;  /* 0x0000001312197223 */ /* 0x004fe20000000019 */
[----:B------:R-:W-:-:S05]  /*03a0*/  IMAD.WIDE.U32 R18, R15, 0x4, R20 ;  /* 0x000000040f127825 */ /* 0x000fca00078e0014 */
[----:B------:R0:W2:Y:S02]  /*03b0*/  LDG.E R28, desc[UR6][R18.64] ;  /* 0x00000006121c7981 */ /* 0x0000a4000c1e1900 */
[----:B0-----:R-:W-:-:S04]  /*03c0*/  IMAD.WIDE.U32 R18, R23, 0x4, R20 ;  /* 0x0000000417127825 */ /* 0x001fc800078e0014 */
[--C-:B------:R-:W-:Y:S02]  /*03d0*/  IMAD.WIDE.U32 R22, R10, 0x4, R16.reuse ;  /* 0x000000040a167825 */ /* 0x100fe400078e0010 */
[----:B------:R-:W3:Y:S04]  /*03e0*/  LDG.E R18, desc[UR6][R18.64] ;  /* 0x0000000612127981 */ /* 0x000ee8000c1e1900 */
[----:B------:R0:W2:Y:S02]  /*03f0*/  LDG.E R29, desc[UR6][R22.64] ;  /* 0x00000006161d7981 */ /* 0x0000a4000c1e1900 */
[----:B0-----:R-:W-:-:S05]  /*0400*/  IMAD.WIDE.U32 R22, R12, 0x4, R16 ;  /* 0x000000040c167825 */ /* 0x001fca00078e0010 */
[----:B------:R0:W3:Y:S01]  /*0410*/  LDG.E R26, desc[UR6][R22.64] ;  /* 0x00000006161a7981 */ /* 0x0000e2000c1e1900 */
[C---:B------:R-:W-:Y:S02]  /*0420*/  IADD3 R27, PT, PT, R15.reuse, 0x3, RZ ;  /* 0x000000030f1b7810 */ /* 0x040fe40007ffe0ff */
[C---:B0-----:R-:W-:Y:S01]  /*0430*/  IADD3 R23, PT, PT, R15.reuse, 0x4, RZ ;  /* 0x000000040f177810 */ /* 0x041fe20007ffe0ff */
[----:B--2---:R-:W-:Y:S01]  /*0440*/  FFMA R25, R28, R29, R25 ;  /* 0x0000001d1c197223 */ /* 0x004fe20000000019 */
[----:B------:R-:W-:-:S05]  /*0450*/  IADD3 R29, PT, PT, R15, 0x2, RZ ;  /* 0x000000020f1d7810 */ /* 0x000fca0007ffe0ff */
[----:B------:R-:W-:-:S06]  /*0460*/  IMAD.WIDE.U32 R28, R29, 0x4, R20 ;  /* 0x000000041d1c7825 */ /* 0x000fcc00078e0014 */
[----:B------:R-:W2:Y:S01]  /*0470*/  LDG.E R28, desc[UR6][R28.64] ;  /* 0x000000061c1c7981 */ /* 0x000ea2000c1e1900 */
[----:B---3--:R-:W-:Y:S01]  /*0480*/  FFMA R25, R18, R26, R25 ;  /* 0x0000001a12197223 */ /* 0x008fe20000000019 */
[----:B------:R-:W-:-:S04]  /*0490*/  IMAD.WIDE.U32 R18, R14, 0x4, R16 ;  /* 0x000000040e127825 */ /* 0x000fc800078e0010 */
[--C-:B------:R-:W-:Y:S02]  /*04a0*/  IMAD.WIDE.U32 R26, R27, 0x4, R20.reuse ;  /* 0x000000041b1a7825 */ /* 0x100fe400078e0014 */
[----:B------:R-:W2:Y:S02]  /*04b0*/  LDG.E R18, desc[UR6][R18.64] ;  /* 0x0000000612127981 */ /* 0x000ea4000c1e1900 */
[----:B------:R-:W-:Y:S02]  /*04c0*/  IMAD.WIDE.U32 R20, R23, 0x4, R20 ;  /* 0x0000000417147825 */ /* 0x000fe400078e0014 */
[----:B------:R-:W3:Y:S02]  /*04d0*/  LDG.E R26, desc[UR6][R26.64] ;  /* 0x000000061a1a7981 */ /* 0x000ee4000c1e1900 */
[--C-:B------:R-:W-:Y:S02]  /*04e0*/  IMAD.WIDE.U32 R22, R9, 0x4, R16.reuse ;  /* 0x0000000409167825 */ /* 0x100fe400078e0010 */
[----:B------:R-:W4:Y:S02]  /*04f0*/  LDG.E R20, desc[UR6][R20.64] ;  /* 0x0000000614147981 */ /* 0x000f24000c1e1900 */
[----:B------:R-:W-:-:S02]  /*0500*/  IMAD.WIDE.U32 R16, R11, 0x4, R16 ;  /* 0x000000040b107825 */ /* 0x000fc400078e0010 */
[----:B------:R-:W3:Y:S04]  /*0510*/  LDG.E R23, desc[UR6][R22.64] ;  /* 0x0000000616177981 */ /* 0x000ee8000c1e1900 */
[----:B------:R-:W4:Y:S01]  /*0520*/  LDG.E R16, desc[UR6][R16.64] ;  /* 0x0000000610107981 */ /* 0x000f22000c1e1900 */
[----:B------:R-:W-:-:S04]  /*0530*/  IADD3 R24, PT, PT, R24, 0x8, RZ ;  /* 0x0000000818187810 */ /* 0x000fc80007ffe0ff */
[----:B------:R-:W-:Y:S02]  /*0540*/  ISETP.NE.AND P1, PT, R24, RZ, PT ;  /* 0x000000ff1800720c */ /* 0x000fe40003f25270 */
[----:B------:R-:W-:Y:S02]  /*0550*/  IADD3 R15, PT, PT, R15, 0x8, RZ ;  /* 0x000000080f0f7810 */ /* 0x000fe40007ffe0ff */
[C---:B------:R-:W-:Y:S02]  /*0560*/  LEA R4, R5.reuse, R4, 0x3 ;  /* 0x0000000405047211 */ /* 0x040fe400078e18ff */
[C---:B------:R-:W-:Y:S02]  /*0570*/  LEA R8, R5.reuse, R8, 0x3 ;  /* 0x0000000805087211 */ /* 0x040fe400078e18ff */
[C---:B------:R-:W-:Y:S02]  /*0580*/  LEA R10, R5.reuse, R10, 0x3 ;  /* 0x0000000a050a7211 */ /* 0x040fe400078e18ff */
[----:B------:R-:W-:-:S02]  /*0590*/  LEA R12, R5, R12, 0x3 ;  /* 0x0000000c050c7211 */ /* 0x000fc400078e18ff */
[C---:B------:R-:W-:Y:S02]  /*05a0*/  LEA R14, R5.reuse, R14, 0x3 ;  /* 0x0000000e050e7211 */ /* 0x040fe400078e18ff */
[C---:B------:R-:W-:Y:S02]  /*05b0*/  LEA R9, R5.reuse, R9, 0x3 ;  /* 0x0000000905097211 */ /* 0x040fe400078e18ff */
[C---:B------:R-:W-:Y:S02]  /*05c0*/  LEA R11, R5.reuse, R11, 0x3 ;  /* 0x0000000b050b7211 */ /* 0x040fe400078e18ff */
[----:B------:R-:W-:Y:S01]  /*05d0*/  LEA R13, R5, R13, 0x3 ;  /* 0x0000000d050d7211 */ /* 0x000fe200078e18ff */
[----:B--2---:R-:W-:-:S04]  /*05e0*/  FFMA R25, R28, R18, R25 ;  /* 0x000000121c197223 */ /* 0x004fc80000000019 */
[----:B---3--:R-:W-:-:S04]  /*05f0*/  FFMA R25, R26, R23, R25 ;  /* 0x000000171a197223 */ /* 0x008fc80000000019 */
[----:B----4-:R-:W-:Y:S01]  /*0600*/  FFMA R25, R20, R16, R25 ;  /* 0x0000001014197223 */ /* 0x010fe20000000019 */
[----:B------:R-:W-:Y:S06]  /*0610*/  @P1 BRA `(.L_x_2) ;  /* 0xfffffffc000c1947 */ /* 0x000fec000383ffff */
.L_x_1:
[----:B------:R-:W-:Y:S05]  /*0620*/  @!P0 BRA `(.L_x_0) ;  /* 0x0000000400048947 */ /* 0x000fea0003800000 */
[----:B------:R-:W-:Y:S02]  /*0630*/  ISETP.GE.U32.AND P0, PT, R6, 0x4, PT ;  /* 0x000000040600780c */ /* 0x000fe40003f06070 */
[----:B------:R-:W-:-:S04]  /*0640*/  LOP3.LUT R24, R3, 0x3, RZ, 0xc0, !PT ;  /* 0x0000000303187812 */ /* 0x000fc800078ec0ff */
[----:B------:R-:W-:-:S07]  /*0650*/  ISETP.NE.AND P1, PT, R24, RZ, PT ;  /* 0x000000ff1800720c */ /* 0x000fce0003f25270 */
[----:B------:R-:W-:Y:S06]  /*0660*/  @!P0 BRA `(.L_x_3) ;  /* 0x00000000007c8947 */ /* 0x000fec0003800000 */
[----:B------:R-:W0:Y:S01]  /*0670*/  LDC.64 R8, c[0x0][0x398] ;  /* 0x0000e600ff087b82 */ /* 0x000e220000000a00 */
[----:B------:R-:W-:Y:S02]  /*0680*/  IMAD R13, R0, R3, R7 ;  /* 0x00000003000d7224 */ /* 0x000fe400078e0207 */
[----:B------:R-:W-:-:S03]  /*0690*/  IMAD R6, R7, R5, R2 ;  /* 0x0000000507067224 */ /* 0x000fc600078e0202 */
[C---:B------:R-:W-:Y:S02]  /*06a0*/  IADD3 R21, PT, PT, R13.reuse, 0x1, RZ ;  /* 0x000000010d157810 */ /* 0x040fe40007ffe0ff */
[----:B------:R-:W1:Y:S01]  /*06b0*/  LDC.64 R10, c[0x0][0x390] ;  /* 0x0000e400ff0a7b82 */ /* 0x000e620000000a00 */
[C---:B------:R-:W-:Y:S02]  /*06c0*/  IADD3 R15, PT, PT, R13.reuse, 0x2, RZ ;  /* 0x000000020d0f7810 */ /* 0x040fe40007ffe0ff */
[----:B------:R-:W-:Y:S01]  /*06d0*/  IADD3 R27, PT, PT, R13, 0x3, RZ ;  /* 0x000000030d1b7810 */ /* 0x000fe20007ffe0ff */
[C---:B0-----:R-:W-:Y:S01]  /*06e0*/  IMAD.WIDE.U32 R18, R6.reuse, 0x4, R8 ;  /* 0x0000000406127825 */ /* 0x041fe200078e0008 */
[----:B------:R-:W-:-:S04]  /*06f0*/  IADD3 R6, PT, PT, R6, R5, RZ ;  /* 0x0000000506067210 */ /* 0x000fc80007ffe0ff */
[CC--:B------:R-:W-:Y:S01]  /*0700*/  IADD3 R14, PT, PT, R6.reuse, R5.reuse, RZ ;  /* 0x00000005060e7210 */ /* 0x0c0fe20007ffe0ff */
[--C-:B-1----:R-:W-:Y:S01]  /*0710*/  IMAD.WIDE.U32 R22, R13, 0x4, R10.reuse ;  /* 0x000000040d167825 */ /* 0x102fe200078e000a */
[----:B------:R-:W2:Y:S03]  /*0720*/  LDG.E R18, desc[UR6][R18.64] ;  /* 0x0000000612127981 */ /* 0x000ea6000c1e1900 */
[----:B------:R-:W-:Y:S01]  /*0730*/  IMAD.WIDE.U32 R20, R21, 0x4, R10 ;  /* 0x0000000415147825 */ /* 0x000fe200078e000a */
[----:B------:R-:W2:Y:S03]  /*0740*/  LDG.E R4, desc[UR6][R22.64] ;  /* 0x0000000616047981 */ /* 0x000ea6000c1e1900 */
[----:B------:R-:W-:Y:S01]  /*0750*/  IMAD.WIDE.U32 R16, R6, 0x4, R8 ;  /* 0x0000000406107825 */ /* 0x000fe200078e0008 */
[----:B------:R-:W-:Y:S01]  /*0760*/  IADD3 R29, PT, PT, R14, R5, RZ ;  /* 0x000000050e1d7210 */ /* 0x000fe20007ffe0ff */
[----:B------:R-:W3:Y:S02]  /*0770*/  LDG.E R20, desc[UR6][R20.64] ;  /* 0x0000000614147981 */ /* 0x000ee4000c1e1900 */
[----:B------:R-:W-:-:S02]  /*0780*/  IMAD.WIDE.U32 R12, R15, 0x4, R10 ;  /* 0x000000040f0c7825 */ /* 0x000fc400078e000a */
[----:B------:R-:W3:Y:S02]  /*0790*/  LDG.E R17, desc[UR6][R16.64] ;  /* 0x0000000610117981 */ /* 0x000ee4000c1e1900 */
[----:B------:R-:W-:Y:S02]  /*07a0*/  IMAD.WIDE.U32 R14, R14, 0x4, R8 ;  /* 0x000000040e0e7825 */ /* 0x000fe400078e0008 */
[----:B------:R-:W4:Y:S02]  /*07b0*/  LDG.E R13, desc[UR6][R12.64] ;  /* 0x000000060c0d7981 */ /* 0x000f24000c1e1900 */
[----:B------:R-:W-:Y:S02]  /*07c0*/  IMAD.WIDE.U32 R10, R27, 0x4, R10 ;  /* 0x000000041b0a7825 */ /* 0x000fe400078e000a */
[----:B------:R-:W4:Y:S02]  /*07d0*/  LDG.E R14, desc[UR6][R14.64] ;  /* 0x000000060e0e7981 */ /* 0x000f24000c1e1900 */
[----:B------:R-:W-:-:S02]  /*07e0*/  IMAD.WIDE.U32 R8, R29, 0x4, R8 ;  /* 0x000000041d087825 */ /* 0x000fc400078e0008 */
[----:B------:R-:W5:Y:S04]  /*07f0*/  LDG.E R11, desc[UR6][R10.64] ;  /* 0x000000060a0b7981 */ /* 0x000f68000c1e1900 */
[----:B------:R-:W5:Y:S01]  /*0800*/  LDG.E R8, desc[UR6][R8.64] ;  /* 0x0000000608087981 */ /* 0x000f62000c1e1900 */
[----:B------:R-:W-:Y:S01]  /*0810*/  IADD3 R7, PT, PT, R7, 0x4, RZ ;  /* 0x0000000407077810 */ /* 0x000fe20007ffe0ff */
[----:B--2---:R-:W-:-:S04]  /*0820*/  FFMA R25, R4, R18, R25 ;  /* 0x0000001204197223 */ /* 0x004fc80000000019 */
[----:B---3--:R-:W-:-:S04]  /*0830*/  FFMA R20, R20, R17, R25 ;  /* 0x0000001114147223 */ /* 0x008fc80000000019 */
[----:B----4-:R-:W-:-:S04]  /*0840*/  FFMA R20, R13, R14, R20 ;  /* 0x0000000e0d147223 */ /* 0x010fc80000000014 */
[----:B-----5:R-:W-:-:S07]  /*0850*/  FFMA R25, R11, R8, R20 ;  /* 0x000000080b197223 */ /* 0x020fce0000000014 */
.L_x_3:
[----:B------:R-:W-:Y:S05]  /*0860*/  @!P1 BRA `(.L_x_0) ;  /* 0x0000000000749947 */ /* 0x000fea0003800000 */
[----:B------:R-:W0:Y:S01]  /*0870*/  LDC.64 R16, c[0x0][0x390] ;  /* 0x0000e400ff107b82 */ /* 0x000e220000000a00 */
[----:B------:R-:W-:Y:S02]  /*0880*/  ISETP.NE.AND P0, PT, R24, 0x1, PT ;  /* 0x000000011800780c */ /* 0x000fe40003f05270 */
[----:B------:R-:W-:-:S04]  /*0890*/  LOP3.LUT R4, R3, 0x1, RZ, 0xc0, !PT ;  /* 0x0000000103047812 */ /* 0x000fc800078ec0ff */
[----:B------:R-:W-:Y:S01]  /*08a0*/  ISETP.NE.U32.AND P1, PT, R4, 0x1, PT ;  /* 0x000000010400780c */ /* 0x000fe20003f25070 */
[----:B------:R-:W1:Y:S06]  /*08b0*/  LDC.64 R8, c[0x0][0x398] ;  /* 0x0000e600ff087b82 */ /* 0x000e6c0000000a00 */
[----:B------:R-:W-:Y:S02]  /*08c0*/  @P0 IMAD R15, R0, R3, R7 ;  /* 0x00000003000f0224 */ /* 0x000fe400078e0207 */
[----:B------:R-:W2:Y:S01]  /*08d0*/  LDC.64 R10, c[0x0][0x390] ;  /* 0x0000e400ff0a7b82 */ /* 0x000ea20000000a00 */
[C---:B------:R-:W-:Y:S01]  /*08e0*/  @P0 IMAD R14, R7.reuse, R5, R2 ;  /* 0x00000005070e0224 */ /* 0x040fe200078e0202 */
[----:B------:R-:W-:-:S02]  /*08f0*/  @P0 IADD3 R7, PT, PT, R7, 0x2, RZ ;  /* 0x0000000207070810 */ /* 0x000fc40007ffe0ff */
[C---:B------:R-:W-:Y:S02]  /*0900*/  @P0 IADD3 R21, PT, PT, R15.reuse, 0x1, RZ ;  /* 0x000000010f150810 */ /* 0x040fe40007ffe0ff */
[----:B------:R-:W-:Y:S02]  /*0910*/  @P0 IADD3 R23, PT, PT, R14, R5, RZ ;  /* 0x000000050e170210 */ /* 0x000fe40007ffe0ff */
[----:B------:R-:W3:Y:S01]  /*0920*/  LDC.64 R12, c[0x0][0x398] ;  /* 0x0000e600ff0c7b82 */ /* 0x000ee20000000a00 */
[----:B0-----:R-:W-:-:S04]  /*0930*/  @P0 IMAD.WIDE.U32 R18, R15, 0x4, R16 ;  /* 0x000000040f120825 */ /* 0x001fc800078e0010 */
[----:B------:R-:W-:Y:S01]  /*0940*/  @!P1 IMAD R3, R0, R3, R7 ;  /* 0x0000000300039224 */ /* 0x000fe200078e0207 */
[----:B------:R-:W4:Y:S01]  /*0950*/  @P0 LDG.E R4, desc[UR6][R18.64] ;  /* 0x0000000612040981 */ /* 0x000f22000c1e1900 */
[----:B------:R-:W-:-:S04]  /*0960*/  @P0 IMAD.WIDE.U32 R16, R21, 0x4, R16 ;  /* 0x0000000415100825 */ /* 0x000fc800078e0010 */
[--C-:B-1----:R-:W-:Y:S02]  /*0970*/  @P0 IMAD.WIDE.U32 R14, R14, 0x4, R8.reuse ;  /* 0x000000040e0e0825 */ /* 0x102fe400078e0008 */
[----:B------:R-:W5:Y:S02]  /*0980*/  @P0 LDG.E R17, desc[UR6][R16.64] ;  /* 0x0000000610110981 */ /* 0x000f64000c1e1900 */
[----:B------:R-:W-:Y:S02]  /*0990*/  @P0 IMAD.WIDE.U32 R8, R23, 0x4, R8 ;  /* 0x0000000417080825 */ /* 0x000fe400078e0008 */
[----:B------:R-:W4:Y:S02]  /*09a0*/  @P0 LDG.E R14, desc[UR6][R14.64] ;  /* 0x000000060e0e0981 */ /* 0x000f24000c1e1900 */
[----:B------:R-:W-:Y:S02]  /*09b0*/  @!P1 IMAD R7, R7, R5, R2 ;  /* 0x0000000507079224 */ /* 0x000fe400078e0202 */
[----:B--2---:R-:W-:Y:S01]  /*09c0*/  @!P1 IMAD.WIDE.U32 R10, R3, 0x4, R10 ;  /* 0x00000004030a9825 */ /* 0x004fe200078e000a */
[----:B------:R-:W5:Y:S03]  /*09d0*/  @P0 LDG.E R8, desc[UR6][R8.64] ;  /* 0x0000000608080981 */ /* 0x000f66000c1e1900 */
[----:B---3--:R-:W-:-:S02]  /*09e0*/  @!P1 IMAD.WIDE.U32 R12, R7, 0x4, R12 ;  /* 0x00000004070c9825 */ /* 0x008fc400078e000c */
[----:B------:R-:W2:Y:S04]  /*09f0*/  @!P1 LDG.E R10, desc[UR6][R10.64] ;  /* 0x000000060a0a9981 */ /* 0x000ea8000c1e1900 */
[----:B------:R-:W2:Y:S01]  /*0a00*/  @!P1 LDG.E R12, desc[UR6][R12.64] ;  /* 0x000000060c0c9981 */ /* 0x000ea2000c1e1900 */
[----:B----4-:R-:W-:-:S04]  /*0a10*/  @P0 FFMA R4, R4, R14, R25 ;  /* 0x0000000e04040223 */ /* 0x010fc80000000019 */
[----:B-----5:R-:W-:-:S04]  /*0a20*/  @P0 FFMA R25, R17, R8, R4 ;  /* 0x0000000811190223 */ /* 0x020fc80000000004 */
[----:B--2---:R-:W-:-:S07]  /*0a30*/  @!P1 FFMA R25, R10, R12, R25 ;  /* 0x0000000c0a199223 */ /* 0x004fce0000000019 */
.L_x_0:
[----:B------:R-:W0:Y:S01]  /*0a40*/  LDC.64 R6, c[0x0][0x3a8] ;  /* 0x0000ea00ff067b82 */ /* 0x000e220000000a00 */
[----:B------:R-:W-:Y:S01]  /*0a50*/  IMAD R3, R0, R5, R2 ;  /* 0x0000000500037224 */ /* 0x000fe200078e0202 */
[----:B------:R-:W1:Y:S01]  /*0a60*/  LDCU UR5, c[0x0][0x3a0] ;  /* 0x00007400ff0577ac */ /* 0x000e620008000800 */
[----:B------:R-:W2:Y:S02]  /*0a70*/  LDCU UR8, c[0x0][0x38c] ;  /* 0x00007180ff0877ac */ /* 0x000ea40008000800 */
[----:B0-----:R-:W-:-:S05]  /*0a80*/  IMAD.WIDE.U32 R2, R3, 0x4, R6 ;  /* 0x0000000403027825 */ /* 0x001fca00078e0006 */
[----:B------:R-:W1:Y:S02]  /*0a90*/  LDG.E R0, desc[UR6][R2.64] ;  /* 0x0000000602007981 */ /* 0x000e64000c1e1900 */
[----:B-1----:R-:W-:-:S04]  /*0aa0*/  FMUL R0, R0, UR5 ;  /* 0x0000000500007c20 */ /* 0x002fc80008400000 */
[----:B--2---:R-:W-:-:S05]  /*0ab0*/  FFMA R25, R25, UR8, R0 ;  /* 0x0000000819197c23 */ /* 0x004fca0008000000 */
[----:B------:R-:W-:Y:S01]  /*0ac0*/  STG.E desc[UR6][R2.64], R25 ;  /* 0x0000001902007986 */ /* 0x000fe2000c101906 */
[----:B------:R-:W-:Y:S05]  /*0ad0*/  EXIT ;  /* 0x000000000000794d */ /* 0x000fea0003800000 */
.L_x_4:
[----:B------:R-:W-:-:S00]  /*0ae0*/  BRA `(.L_x_4) ;  /* 0xfffffffc00fc7947 */ /* 0x000fc0000383ffff */
[----:B------:R-:W-:-:S00]  /*0af0*/  NOP ;  /* 0x0000000000007918 */ /* 0x000fc00000000000 */
        /* <DEDUP_REMOVED lines=8> */
.L_x_5:


//--------------------- .nv.shared.reserved.0     --------------------------
	.section	.nv.shared.reserved.0,"aw",@nobits
	.weak		__nv_reservedSMEM_offset_0_alias
	.size		__nv_reservedSMEM_offset_0_alias, 0, 64
	.other		__nv_reservedSMEM_offset_0_alias,@"STO_CUDA_RESERVED_SHARED STV_DEFAULT"
__nv_reservedSMEM_offset_0_alias:
	.zero		0
	.zero		64


//--------------------- .nv.constant0._Z30sgemm_global_memory_coalescingiiifPKfS0_fPf --------------------------
	.section	.nv.constant0._Z30sgemm_global_memory_coalescingiiifPKfS0_fPf,"a",@progbits
	.sectionflags	@""
	.align	4
.nv.constant0._Z30sgemm_global_memory_coalescingiiifPKfS0_fPf:
	.zero		944


//--------------------- SYMBOLS --------------------------

	.type		.nv.reservedSmem.offset0,@object
	.size		.nv.reservedSmem.offset0,0x4
